	.headerflags	@"EF_CUDA_TEXMODE_UNIFIED EF_CUDA_64BIT_ADDRESS EF_CUDA_ACCELERATORS EF_CUDA_SM90 EF_CUDA_VIRTUAL_SM(EF_CUDA_SM90)"
	.elftype	@"ET_EXEC"


//--------------------- .nv.info                  --------------------------
	.section	.nv.info,"",@"SHT_CUDA_INFO"
	.align	4


	//----- nvinfo : EIATTR_REGCOUNT
	.align		4
        /*0000*/ 	.byte	0x04, 0x2f
        /*0002*/ 	.short	(.L_2 - .L_1)
	.align		4
.L_1:
        /*0004*/ 	.word	index@(triton_per_fused_convolution_native_group_norm_22)
        /*0008*/ 	.word	0x00000028


	//----- nvinfo : EIATTR_MIN_STACK_SIZE
	.align		4
.L_2:
        /*000c*/ 	.byte	0x04, 0x12
        /*000e*/ 	.short	(.L_4 - .L_3)
	.align		4
.L_3:
        /*0010*/ 	.word	index@(triton_per_fused_convolution_native_group_norm_22)
        /*0014*/ 	.word	0x00000000


	//----- nvinfo : EIATTR_FRAME_SIZE
	.align		4
.L_4:
        /*0018*/ 	.byte	0x04, 0x11
        /*001a*/ 	.short	(.L_6 - .L_5)
	.align		4
.L_5:
        /*001c*/ 	.word	index@(triton_per_fused_convolution_native_group_norm_22)
        /*0020*/ 	.word	0x00000000


	//----- nvinfo : EIATTR_MIN_STACK_SIZE
	.align		4
.L_6:
        /*0024*/ 	.byte	0x04, 0x12
        /*0026*/ 	.short	(.L_8 - .L_7)
	.align		4
.L_7:
        /*0028*/ 	.word	index@(triton_per_fused_convolution_native_group_norm_22)
        /*002c*/ 	.word	0x00000000
.L_8:


//--------------------- .nv.info.triton_per_fused_convolution_native_group_norm_22 --------------------------
	.section	.nv.info.triton_per_fused_convolution_native_group_norm_22,"",@"SHT_CUDA_INFO"
	.sectionflags	@""
	.align	4


	//----- nvinfo : EIATTR_CUDA_API_VERSION
	.align		4
        /*0000*/ 	.byte	0x04, 0x37
        /*0002*/ 	.short	(.L_10 - .L_9)
.L_9:
        /*0004*/ 	.word	0x0000007c


	//----- nvinfo : EIATTR_KPARAM_INFO
	.align		4
.L_10:
        /*0008*/ 	.byte	0x04, 0x17
        /*000a*/ 	.short	(.L_12 - .L_11)
.L_11:
        /*000c*/ 	.word	0x00000000
        /*0010*/ 	.short	0x0005
        /*0012*/ 	.short	0x0024
        /*0014*/ 	.byte	0x00, 0xf0, 0x11, 0x00


	//----- nvinfo : EIATTR_KPARAM_INFO
	.align		4
.L_12:
        /*0018*/ 	.byte	0x04, 0x17
        /*001a*/ 	.short	(.L_14 - .L_13)
.L_13:
        /*001c*/ 	.word	0x00000000
        /*0020*/ 	.short	0x0004
        /*0022*/ 	.short	0x0020
        /*0024*/ 	.byte	0x00, 0xf0, 0x11, 0x00


	//----- nvinfo : EIATTR_KPARAM_INFO
	.align		4
.L_14:
        /*0028*/ 	.byte	0x04, 0x17
        /*002a*/ 	.short	(.L_16 - .L_15)
.L_15:
        /*002c*/ 	.word	0x00000000
        /*0030*/ 	.short	0x0003
        /*0032*/ 	.short	0x0018
        /*0034*/ 	.byte	0x00, 0xf4, 0x21, 0x00


	//----- nvinfo : EIATTR_KPARAM_INFO
	.align		4
.L_16:
        /*0038*/ 	.byte	0x04, 0x17
        /*003a*/ 	.short	(.L_18 - .L_17)
.L_17:
        /*003c*/ 	.word	0x00000000
        /*0040*/ 	.short	0x0002
        /*0042*/ 	.short	0x0010
        /*0044*/ 	.byte	0x00, 0xf4, 0x21, 0x00


	//----- nvinfo : EIATTR_KPARAM_INFO
	.align		4
.L_18:
        /*0048*/ 	.byte	0x04, 0x17
        /*004a*/ 	.short	(.L_20 - .L_19)
.L_19:
        /*004c*/ 	.word	0x00000000
        /*0050*/ 	.short	0x0001
        /*0052*/ 	.short	0x0008
        /*0054*/ 	.byte	0x00, 0xf4, 0x21, 0x00


	//----- nvinfo : EIATTR_KPARAM_INFO
	.align		4
.L_20:
        /*0058*/ 	.byte	0x04, 0x17
        /*005a*/ 	.short	(.L_22 - .L_21)
.L_21:
        /*005c*/ 	.word	0x00000000
        /*0060*/ 	.short	0x0000
        /*0062*/ 	.short	0x0000
        /*0064*/ 	.byte	0x00, 0xf4, 0x21, 0x00


	//----- nvinfo : EIATTR_SPARSE_MMA_MASK
	.align		4
.L_22:
        /*0068*/ 	.byte	0x03, 0x50
        /*006a*/ 	.short	0x0000


	//----- nvinfo : EIATTR_MAXREG_COUNT
	.align		4
        /*006c*/ 	.byte	0x03, 0x1b
        /*006e*/ 	.short	0x00ff


	//----- nvinfo : EIATTR_COOP_GROUP_MASK_REGIDS
	.align		4
        /*0070*/ 	.byte	0x04, 0x29
        /*0072*/ 	.short	(.L_24 - .L_23)


	//   ....[0]....
.L_23:
        /*0074*/ 	.word	0xffffffff


	//   ....[1]....
        /*0078*/ 	.word	0xffffffff


	//   ....[2]....
        /*007c*/ 	.word	0xffffffff


	//   ....[3]....
        /*0080*/ 	.word	0xffffffff


	//   ....[4]....
        /*0084*/ 	.word	0xffffffff


	//   ....[5]....
        /*0088*/ 	.word	0xffffffff


	//----- nvinfo : EIATTR_COOP_GROUP_INSTR_OFFSETS
	.align		4
.L_24:
        /*008c*/ 	.byte	0x04, 0x28
        /*008e*/ 	.short	(.L_26 - .L_25)


	//   ....[0]....
.L_25:
        /*0090*/ 	.word	0x00001160


	//   ....[1]....
        /*0094*/ 	.word	0x00001180


	//   ....[2]....
        /*0098*/ 	.word	0x000011b0


	//   ....[3]....
        /*009c*/ 	.word	0x00001480


	//   ....[4]....
        /*00a0*/ 	.word	0x000014a0


	//   ....[5]....
        /*00a4*/ 	.word	0x000014c0


	//----- nvinfo : EIATTR_EXIT_INSTR_OFFSETS
	.align		4
.L_26:
        /*00a8*/ 	.byte	0x04, 0x1c
        /*00aa*/ 	.short	(.L_28 - .L_27)


	//   ....[0]....
.L_27:
        /*00ac*/ 	.word	0x00001900


	//   ....[1]....
        /*00b0*/ 	.word	0x00001920


	//----- nvinfo : EIATTR_REQNTID
	.align		4
.L_28:
        /*00b4*/ 	.byte	0x04, 0x10
        /*00b6*/ 	.short	(.L_30 - .L_29)
.L_29:
        /*00b8*/ 	.word	0x00000100
        /*00bc*/ 	.word	0x00000001
        /*00c0*/ 	.word	0x00000001


	//----- nvinfo : EIATTR_CBANK_PARAM_SIZE
	.align		4
.L_30:
        /*00c4*/ 	.byte	0x03, 0x19
        /*00c6*/ 	.short	0x0028


	//----- nvinfo : EIATTR_PARAM_CBANK
	.align		4
        /*00c8*/ 	.byte	0x04, 0x0a
        /*00ca*/ 	.short	(.L_32 - .L_31)
	.align		4
.L_31:
        /*00cc*/ 	.word	index@(.nv.constant0.triton_per_fused_convolution_native_group_norm_22)
        /*00d0*/ 	.short	0x0210
        /*00d2*/ 	.short	0x0028


	//----- nvinfo : EIATTR_SW_WAR
	.align		4
.L_32:
        /*00d4*/ 	.byte	0x04, 0x36
        /*00d6*/ 	.short	(.L_34 - .L_33)
.L_33:
        /*00d8*/ 	.word	0x00000008
.L_34:


//--------------------- .nv.callgraph             --------------------------
	.section	.nv.callgraph,"",@"SHT_CUDA_CALLGRAPH"
	.align	4
	.sectionentsize	8
	.align		4
        /*0000*/ 	.word	0x00000000
	.align		4
        /*0004*/ 	.word	0xffffffff
	.align		4
        /*0008*/ 	.word	0x00000000
	.align		4
        /*000c*/ 	.word	0xfffffffe
	.align		4
        /*0010*/ 	.word	0x00000000
	.align		4
        /*0014*/ 	.word	0xfffffffd
	.align		4
        /*0018*/ 	.word	0x00000000
	.align		4
        /*001c*/ 	.word	0xfffffffc


//--------------------- .nv.constant4             --------------------------
	.section	.nv.constant4,"a",@progbits
	.align	8
	.align		8
.nv.constant4:
        /*0000*/ 	.dword	_$_str


//--------------------- .text.triton_per_fused_convolution_native_group_norm_22 --------------------------
	.section	.text.triton_per_fused_convolution_native_group_norm_22,"ax",@progbits
	.sectionflags	@"SHF_BARRIERS=1"
	.align	128
        .global         triton_per_fused_convolution_native_group_norm_22
        .type           triton_per_fused_convolution_native_group_norm_22,@function
        .size           triton_per_fused_convolution_native_group_norm_22,(.L_x_1 - triton_per_fused_convolution_native_group_norm_22)
        .other          triton_per_fused_convolution_native_group_norm_22,@"STO_CUDA_ENTRY STV_DEFAULT"
triton_per_fused_convolution_native_group_norm_22:
.text.triton_per_fused_convolution_native_group_norm_22:
[----:B------:R-:W0:Y:S01]  /*0000*/  LDC R1, c[0x0][0x28] ;  /* 0x00000a00ff017b82 */ /* 0x000e220000000800 */
[----:B------:R-:W1:Y:S07]  /*0010*/  S2R R28, SR_TID.X ;  /* 0x00000000001c7919 */ /* 0x000e6e0000002100 */
[----:B------:R-:W2:Y:S01]  /*0020*/  S2UR UR5, SR_CgaCtaId ;  /* 0x00000000000579c3 */ /* 0x000ea20000008800 */
[----:B------:R-:W3:Y:S07]  /*0030*/  S2R R26, SR_CTAID.X ;  /* 0x00000000001a7919 */ /* 0x000eee0000002500 */
[----:B------:R-:W4:Y:S01]  /*0040*/  LDC.64 R20, c[0x0][0x210] ;  /* 0x00008400ff147b82 */ /* 0x000f220000000a00 */
[----:B------:R-:W-:-:S02]  /*0050*/  CS2R R4, SRZ ;  /* 0x0000000000047805 */ /* 0x000fc4000001ff00 */
[----:B------:R-:W-:Y:S01]  /*0060*/  CS2R R6, SRZ ;  /* 0x0000000000067805 */ /* 0x000fe2000001ff00 */
[----:B------:R-:W-:Y:S01]  /*0070*/  ULDC.64 UR6, c[0x0][0x208] ;  /* 0x0000820000067ab9 */ /* 0x000fe20000000a00 */
[----:B-1----:R-:W-:Y:S01]  /*0080*/  SHF.R.U32.HI R0, RZ, 0x5, R28 ;  /* 0x00000005ff007819 */ /* 0x002fe2000001161c */
[----:B------:R-:W-:Y:S02]  /*0090*/  IMAD.SHL.U32 R3, R28, 0x4, RZ ;  /* 0x000000041c037824 */ /* 0x000fe400078e00ff */
[----:B---3--:R-:W-:Y:S01]  /*00a0*/  IMAD.SHL.U32 R35, R26, 0x20, RZ ;  /* 0x000000201a237824 */ /* 0x008fe200078e00ff */
[----:B------:R-:W-:Y:S02]  /*00b0*/  SGXT.U32 R0, R0, 0x3 ;  /* 0x000000030000781a */ /* 0x000fe40000000000 */
[----:B------:R-:W-:Y:S02]  /*00c0*/  LOP3.LUT R17, R3, 0x7c, RZ, 0xc0, !PT ;  /* 0x0000007c03117812 */ /* 0x000fe400078ec0ff */
[----:B------:R-:W-:-:S02]  /*00d0*/  LOP3.LUT R2, R35, R0, RZ, 0xfc, !PT ;  /* 0x0000000023027212 */ /* 0x000fc400078efcff */
[----:B------:R-:W-:Y:S02]  /*00e0*/  LOP3.LUT R3, R35, 0x8, R0, 0xfe, !PT ;  /* 0x0000000823037812 */ /* 0x000fe400078efe00 */
[C---:B------:R-:W-:Y:S01]  /*00f0*/  ISETP.GE.AND P2, PT, R2.reuse, 0x80, PT ;  /* 0x000000800200780c */ /* 0x040fe20003f46270 */
[--C-:B------:R-:W-:Y:S01]  /*0100*/  IMAD R25, R2, 0x80, R17.reuse ;  /* 0x0000008002197824 */ /* 0x100fe200078e0211 */
[----:B------:R-:W-:Y:S01]  /*0110*/  LOP3.LUT R2, R35, 0x10, R0, 0xfe, !PT ;  /* 0x0000001023027812 */ /* 0x000fe200078efe00 */
[C-C-:B------:R-:W-:Y:S01]  /*0120*/  IMAD R23, R3.reuse, 0x80, R17.reuse ;  /* 0x0000008003177824 */ /* 0x140fe200078e0211 */
[----:B------:R-:W-:Y:S01]  /*0130*/  ISETP.GE.AND P5, PT, R3, 0x80, PT ;  /* 0x000000800300780c */ /* 0x000fe20003fa6270 */
[----:B------:R-:W-:Y:S01]  /*0140*/  UMOV UR4, 0x400 ;  /* 0x0000040000047882 */ /* 0x000fe20000000000 */
[C---:B------:R-:W-:Y:S01]  /*0150*/  ISETP.GE.AND P4, PT, R2.reuse, 0x80, PT ;  /* 0x000000800200780c */ /* 0x040fe20003f86270 */
[----:B------:R-:W-:Y:S01]  /*0160*/  IMAD R3, R2, 0x80, R17 ;  /* 0x0000008002037824 */ /* 0x000fe200078e0211 */
[----:B------:R-:W-:Y:S01]  /*0170*/  LOP3.LUT R8, R35, 0x18, R0, 0xfe, !PT ;  /* 0x0000001823087812 */ /* 0x000fe200078efe00 */
[----:B------:R-:W-:Y:S01]  /*0180*/  IMAD.SHL.U32 R2, R28, 0x80, RZ ;  /* 0x000000801c027824 */ /* 0x000fe200078e00ff */
[----:B--2---:R-:W-:Y:S01]  /*0190*/  UPRMT UR4, UR5, 0x654, UR4 ;  /* 0x0000065405047896 */ /* 0x004fe20008000004 */
[----:B----4-:R-:W-:Y:S01]  /*01a0*/  IMAD.WIDE R24, R25, 0x4, R20 ;  /* 0x0000000419187825 */ /* 0x010fe200078e0214 */
[----:B------:R-:W-:-:S02]  /*01b0*/  ISETP.GE.AND P3, PT, R8, 0x80, PT ;  /* 0x000000800800780c */ /* 0x000fc40003f66270 */
[----:B------:R-:W-:Y:S01]  /*01c0*/  LOP3.LUT R19, R2, 0xf80, RZ, 0xc0, !PT ;  /* 0x00000f8002137812 */ /* 0x000fe200078ec0ff */
[----:B------:R-:W-:Y:S01]  /*01d0*/  IMAD R17, R8, 0x80, R17 ;  /* 0x0000008008117824 */ /* 0x000fe200078e0211 */
[----:B------:R-:W-:Y:S02]  /*01e0*/  CS2R R8, SRZ ;  /* 0x0000000000087805 */ /* 0x000fe4000001ff00 */
[----:B------:R-:W-:Y:S02]  /*01f0*/  CS2R R10, SRZ ;  /* 0x00000000000a7805 */ /* 0x000fe4000001ff00 */
[----:B------:R-:W-:Y:S01]  /*0200*/  LOP3.LUT R2, R19, 0x20, RZ, 0xfc, !PT ;  /* 0x0000002013027812 */ /* 0x000fe200078efcff */
[----:B------:R-:W-:Y:S01]  /*0210*/  IMAD.WIDE R22, R23, 0x4, R20 ;  /* 0x0000000417167825 */ /* 0x000fe200078e0214 */
[C---:B------:R-:W-:Y:S01]  /*0220*/  LOP3.LUT R18, R19.reuse, 0x40, RZ, 0xfc, !PT ;  /* 0x0000004013127812 */ /* 0x040fe200078efcff */
[----:B------:R-:W2:Y:S01]  /*0230*/  @!P2 LDG.E.128 R4, desc[UR6][R24.64] ;  /* 0x000000061804a981 */ /* 0x000ea2000c1e1d00 */
[----:B------:R-:W-:-:S02]  /*0240*/  LOP3.LUT R31, R19, R0, RZ, 0xfc, !PT ;  /* 0x00000000131f7212 */ /* 0x000fc400078efcff */
[----:B------:R-:W-:Y:S02]  /*0250*/  CS2R R12, SRZ ;  /* 0x00000000000c7805 */ /* 0x000fe4000001ff00 */
[----:B------:R-:W-:Y:S02]  /*0260*/  LEA.HI R32, R19, UR4, RZ, 0x1d ;  /* 0x0000000413207c11 */ /* 0x000fe4000f8fe8ff */
[----:B------:R-:W-:Y:S02]  /*0270*/  CS2R R14, SRZ ;  /* 0x00000000000e7805 */ /* 0x000fe4000001ff00 */
[----:B------:R-:W-:Y:S01]  /*0280*/  LEA.HI R16, R2, UR4, RZ, 0x1d ;  /* 0x0000000402107c11 */ /* 0x000fe2000f8fe8ff */
[----:B------:R-:W3:Y:S01]  /*0290*/  @!P5 LDG.E.128 R8, desc[UR6][R22.64] ;  /* 0x000000061608d981 */ /* 0x000ee2000c1e1d00 */
[----:B------:R-:W-:Y:S01]  /*02a0*/  LEA.HI R18, R18, UR4, RZ, 0x1d ;  /* 0x0000000412127c11 */ /* 0x000fe2000f8fe8ff */
[----:B------:R-:W-:Y:S01]  /*02b0*/  IMAD.WIDE R2, R3, 0x4, R20 ;  /* 0x0000000403027825 */ /* 0x000fe200078e0214 */
[----:B------:R-:W-:-:S03]  /*02c0*/  LOP3.LUT R19, R19, 0x60, RZ, 0xfc, !PT ;  /* 0x0000006013137812 */ /* 0x000fc600078efcff */
[----:B------:R-:W-:Y:S01]  /*02d0*/  IMAD R33, R31, 0x4, R16 ;  /* 0x000000041f217824 */ /* 0x000fe200078e0210 */
[----:B------:R-:W-:Y:S01]  /*02e0*/  LEA.HI R34, R19, UR4, RZ, 0x1d ;  /* 0x0000000413227c11 */ /* 0x000fe2000f8fe8ff */
[----:B------:R-:W-:Y:S01]  /*02f0*/  IMAD R29, R31, 0x4, R18 ;  /* 0x000000041f1d7824 */ /* 0x000fe200078e0212 */
[----:B------:R-:W-:Y:S01]  /*0300*/  CS2R R18, SRZ ;  /* 0x0000000000127805 */ /* 0x000fe2000001ff00 */
[----:B------:R-:W-:Y:S01]  /*0310*/  IMAD.WIDE R20, R17, 0x4, R20 ;  /* 0x0000000411147825 */ /* 0x000fe200078e0214 */
[----:B------:R-:W-:Y:S01]  /*0320*/  CS2R R16, SRZ ;  /* 0x0000000000107805 */ /* 0x000fe2000001ff00 */
[----:B------:R-:W4:Y:S02]  /*0330*/  @!P4 LDG.E.128 R12, desc[UR6][R2.64] ;  /* 0x00000006020cc981 */ /* 0x000f24000c1e1d00 */
[----:B------:R-:W-:-:S03]  /*0340*/  IMAD R32, R31, 0x4, R32 ;  /* 0x000000041f207824 */ /* 0x000fc600078e0220 */
[----:B------:R-:W5:Y:S01]  /*0350*/  @!P3 LDG.E.128 R16, desc[UR6][R20.64] ;  /* 0x000000061410b981 */ /* 0x000f62000c1e1d00 */
[----:B------:R-:W-:Y:S01]  /*0360*/  IMAD R31, R31, 0x4, R34 ;  /* 0x000000041f1f7824 */ /* 0x000fe200078e0222 */
[----:B--2---:R-:W-:Y:S02]  /*0370*/  SEL R37, R4, RZ, !P2 ;  /* 0x000000ff04257207 */ /* 0x004fe40005000000 */
[----:B------:R-:W-:Y:S02]  /*0380*/  SEL R34, R5, RZ, !P2 ;  /* 0x000000ff05227207 */ /* 0x000fe40005000000 */
[----:B------:R-:W-:Y:S02]  /*0390*/  SEL R6, R6, RZ, !P2 ;  /* 0x000000ff06067207 */ /* 0x000fe40005000000 */
[----:B------:R-:W-:Y:S01]  /*03a0*/  SEL R36, R7, RZ, !P2 ;  /* 0x000000ff07247207 */ /* 0x000fe20005000000 */
[----:B------:R-:W-:Y:S01]  /*03b0*/  STS [R32], R37 ;  /* 0x0000002520007388 */ /* 0x000fe20000000800 */
[----:B---3--:R-:W-:Y:S01]  /*03c0*/  SEL R8, R8, RZ, !P5 ;  /* 0x000000ff08087207 */ /* 0x008fe20006800000 */
[----:B------:R-:W1:Y:S01]  /*03d0*/  LDC.64 R4, c[0x0][0x220] ;  /* 0x00008800ff047b82 */ /* 0x000e620000000a00 */
[----:B------:R-:W-:Y:S01]  /*03e0*/  SEL R9, R9, RZ, !P5 ;  /* 0x000000ff09097207 */ /* 0x000fe20006800000 */
[----:B------:R-:W-:Y:S01]  /*03f0*/  STS [R33+0x80], R34 ;  /* 0x0000802221007388 */ /* 0x000fe20000000800 */
[----:B------:R-:W-:-:S02]  /*0400*/  SEL R10, R10, RZ, !P5 ;  /* 0x000000ff0a0a7207 */ /* 0x000fc40006800000 */
[----:B------:R-:W-:Y:S01]  /*0410*/  SHF.R.S32.HI R7, RZ, 0x1a, R26 ;  /* 0x0000001aff077819 */ /* 0x000fe2000001141a */
[----:B------:R2:W-:Y:S01]  /*0420*/  STS [R29+0x100], R6 ;  /* 0x000100061d007388 */ /* 0x0005e20000000800 */
[----:B------:R-:W-:Y:S02]  /*0430*/  SEL R11, R11, RZ, !P5 ;  /* 0x000000ff0b0b7207 */ /* 0x000fe40006800000 */
[----:B------:R-:W-:Y:S01]  /*0440*/  LOP3.LUT R26, R35, 0x1f, R28, 0xf8, !PT ;  /* 0x0000001f231a7812 */ /* 0x000fe200078ef81c */
[----:B------:R-:W-:Y:S01]  /*0450*/  STS [R31+0x180], R36 ;  /* 0x000180241f007388 */ /* 0x000fe20000000800 */
[----:B----4-:R-:W-:Y:S02]  /*0460*/  SEL R35, R12, RZ, !P4 ;  /* 0x000000ff0c237207 */ /* 0x010fe40006000000 */
[----:B------:R-:W-:Y:S01]  /*0470*/  SEL R12, R14, RZ, !P4 ;  /* 0x000000ff0e0c7207 */ /* 0x000fe20006000000 */
[----:B------:R3:W-:Y:S01]  /*0480*/  STS [R32+0x20], R8 ;  /* 0x0000200820007388 */ /* 0x0007e20000000800 */
[----:B--2---:R-:W-:-:S03]  /*0490*/  SEL R6, R13, RZ, !P4 ;  /* 0x000000ff0d067207 */ /* 0x004fc60006000000 */
[----:B------:R2:W-:Y:S01]  /*04a0*/  STS [R33+0xa0], R9 ;  /* 0x0000a00921007388 */ /* 0x0005e20000000800 */
[----:B-----5:R-:W-:-:S03]  /*04b0*/  SEL R18, R18, RZ, !P3 ;  /* 0x000000ff12127207 */ /* 0x020fc60005800000 */
[----:B------:R4:W-:Y:S01]  /*04c0*/  STS [R29+0x120], R10 ;  /* 0x0001200a1d007388 */ /* 0x0009e20000000800 */
[----:B---3--:R-:W-:-:S03]  /*04d0*/  SEL R8, R15, RZ, !P4 ;  /* 0x000000ff0f087207 */ /* 0x008fc60006000000 */
[----:B------:R-:W-:Y:S01]  /*04e0*/  STS [R31+0x1a0], R11 ;  /* 0x0001a00b1f007388 */ /* 0x000fe20000000800 */
[----:B--2---:R-:W-:-:S03]  /*04f0*/  SEL R9, R16, RZ, !P3 ;  /* 0x000000ff10097207 */ /* 0x004fc60005800000 */
[----:B------:R-:W-:Y:S01]  /*0500*/  STS [R32+0x40], R35 ;  /* 0x0000402320007388 */ /* 0x000fe20000000800 */
[----:B----4-:R-:W-:-:S03]  /*0510*/  SEL R10, R17, RZ, !P3 ;  /* 0x000000ff110a7207 */ /* 0x010fc60005800000 */
[----:B------:R2:W-:Y:S01]  /*0520*/  STS [R33+0xc0], R6 ;  /* 0x0000c00621007388 */ /* 0x0005e20000000800 */
[----:B------:R-:W-:-:S03]  /*0530*/  SEL R14, R19, RZ, !P3 ;  /* 0x000000ff130e7207 */ /* 0x000fc60005800000 */
[----:B------:R-:W-:Y:S01]  /*0540*/  STS [R29+0x140], R12 ;  /* 0x0001400c1d007388 */ /* 0x000fe20000000800 */
[----:B------:R-:W-:-:S03]  /*0550*/  SGXT R7, R7, 0x1 ;  /* 0x000000010707781a */ /* 0x000fc60000000200 */
[----:B------:R-:W-:Y:S04]  /*0560*/  STS [R31+0x1c0], R8 ;  /* 0x0001c0081f007388 */ /* 0x000fe80000000800 */
[----:B------:R3:W-:Y:S01]  /*0570*/  STS [R32+0x60], R9 ;  /* 0x0000600920007388 */ /* 0x0007e20000000800 */
[----:B------:R-:W-:-:S03]  /*0580*/  LEA.HI R7, R7, R26, RZ, 0x5 ;  /* 0x0000001a07077211 */ /* 0x000fc600078f28ff */
[----:B------:R4:W-:Y:S04]  /*0590*/  STS [R33+0xe0], R10 ;  /* 0x0000e00a21007388 */ /* 0x0009e80000000800 */
[----:B------:R-:W-:Y:S04]  /*05a0*/  STS [R29+0x160], R18 ;  /* 0x000160121d007388 */ /* 0x000fe80000000800 */
[----:B------:R5:W-:Y:S01]  /*05b0*/  STS [R31+0x1e0], R14 ;  /* 0x0001e00e1f007388 */ /* 0x000be20000000800 */
[----:B------:R-:W-:Y:S02]  /*05c0*/  LOP3.LUT R7, R7, 0x1fffffe0, RZ, 0xc0, !PT ;  /* 0x1fffffe007077812 */ /* 0x000fe400078ec0ff */
[----:B------:R-:W-:-:S03]  /*05d0*/  ISETP.GE.AND P0, PT, R26, 0x80, PT ;  /* 0x000000801a00780c */ /* 0x000fc60003f06270 */
[----:B------:R-:W-:-:S04]  /*05e0*/  IMAD.IADD R7, R26, 0x1, -R7 ;  /* 0x000000011a077824 */ /* 0x000fc800078e0a07 */
[----:B------:R-:W-:-:S04]  /*05f0*/  IMAD.SHL.U32 R7, R7, 0x8, RZ ;  /* 0x0000000807077824 */ /* 0x000fc800078e00ff */
[----:B-1----:R-:W-:Y:S01]  /*0600*/  IMAD.WIDE R4, R7, 0x4, R4 ;  /* 0x0000000407047825 */ /* 0x002fe200078e0204 */
[----:B--2---:R-:W-:Y:S01]  /*0610*/  CS2R R6, SRZ ;  /* 0x0000000000067805 */ /* 0x004fe2000001ff00 */
[----:B------:R-:W-:Y:S01]  /*0620*/  BAR.SYNC.DEFER_BLOCKING 0x0 ;  /* 0x0000000000007b1d */ /* 0x000fe20000010000 */
[----:B---3--:R-:W-:Y:S01]  /*0630*/  CS2R R8, SRZ ;  /* 0x0000000000087805 */ /* 0x008fe2000001ff00 */
[----:B------:R-:W-:Y:S02]  /*0640*/  IMAD.MOV.U32 R32, RZ, RZ, RZ ;  /* 0x000000ffff207224 */ /* 0x000fe400078e00ff */
[----:B------:R-:W-:Y:S02]  /*0650*/  IMAD.MOV.U32 R34, RZ, RZ, RZ ;  /* 0x000000ffff227224 */ /* 0x000fe400078e00ff */
[----:B------:R-:W2:Y:S04]  /*0660*/  @!P0 LDG.E.EL R6, desc[UR6][R4.64] ;  /* 0x0000000604068981 */ /* 0x000ea8000c2e1900 */
[----:B------:R-:W3:Y:S04]  /*0670*/  @!P0 LDG.E.EL R8, desc[UR6][R4.64+0x4] ;  /* 0x0000040604088981 */ /* 0x000ee8000c2e1900 */
[----:B------:R-:W3:Y:S04]  /*0680*/  @!P0 LDG.E.EL R32, desc[UR6][R4.64+0x4] ;  /* 0x0000040604208981 */ /* 0x000ee8000c2e1900 */
[----:B------:R-:W3:Y:S01]  /*0690*/  @!P0 LDG.E.EL R34, desc[UR6][R4.64] ;  /* 0x0000000604228981 */ /* 0x000ee2000c2e1900 */
[----:B----4-:R-:W-:-:S02]  /*06a0*/  CS2R R10, SRZ ;  /* 0x00000000000a7805 */ /* 0x010fc4000001ff00 */
[----:B------:R-:W-:Y:S02]  /*06b0*/  CS2R R12, SRZ ;  /* 0x00000000000c7805 */ /* 0x000fe4000001ff00 */
[----:B-----5:R-:W-:Y:S02]  /*06c0*/  CS2R R14, SRZ ;  /* 0x00000000000e7805 */ /* 0x020fe4000001ff00 */
[----:B------:R-:W-:Y:S01]  /*06d0*/  CS2R R16, SRZ ;  /* 0x0000000000107805 */ /* 0x000fe2000001ff00 */
[----:B------:R-:W-:Y:S01]  /*06e0*/  IMAD.MOV.U32 R19, RZ, RZ, RZ ;  /* 0x000000ffff137224 */ /* 0x000fe200078e00ff */
[----:B------:R-:W4:Y:S04]  /*06f0*/  @!P0 LDG.E.EL R7, desc[UR6][R4.64+0x1c] ;  /* 0x00001c0604078981 */ /* 0x000f28000c2e1900 */
[----:B------:R-:W5:Y:S04]  /*0700*/  @!P0 LDG.E.EL R10, desc[UR6][R4.64+0x8] ;  /* 0x00000806040a8981 */ /* 0x000f68000c2e1900 */
[----:B------:R-:W4:Y:S04]  /*0710*/  @!P0 LDG.E.EL R12, desc[UR6][R4.64+0x8] ;  /* 0x00000806040c8981 */ /* 0x000f28000c2e1900 */
[----:B------:R-:W4:Y:S04]  /*0720*/  @!P0 LDG.E.EL R14, desc[UR6][R4.64+0xc] ;  /* 0x00000c06040e8981 */ /* 0x000f28000c2e1900 */
[----:B------:R-:W4:Y:S04]  /*0730*/  @!P0 LDG.E.EL R16, desc[UR6][R4.64+0xc] ;  /* 0x00000c0604108981 */ /* 0x000f28000c2e1900 */
[----:B------:R-:W4:Y:S04]  /*0740*/  @!P0 LDG.E.EL R15, desc[UR6][R4.64+0x14] ;  /* 0x00001406040f8981 */ /* 0x000f28000c2e1900 */
[----:B------:R-:W4:Y:S01]  /*0750*/  @!P0 LDG.E.EL R19, desc[UR6][R4.64+0x10] ;  /* 0x0000100604138981 */ /* 0x000f22000c2e1900 */
[----:B------:R-:W-:-:S03]  /*0760*/  IMAD.MOV.U32 R29, RZ, RZ, RZ ;  /* 0x000000ffff1d7224 */ /* 0x000fc600078e00ff */
[----:B------:R-:W4:Y:S04]  /*0770*/  @!P0 LDG.E.EL R17, desc[UR6][R4.64+0x14] ;  /* 0x0000140604118981 */ /* 0x000f28000c2e1900 */
[----:B------:R-:W4:Y:S04]  /*0780*/  @!P0 LDG.E.EL R29, desc[UR6][R4.64+0x10] ;  /* 0x00001006041d8981 */ /* 0x000f28000c2e1900 */
[----:B------:R-:W4:Y:S04]  /*0790*/  @!P0 LDG.E.EL R13, desc[UR6][R4.64+0x18] ;  /* 0x00001806040d8981 */ /* 0x000f28000c2e1900 */
[----:B------:R-:W4:Y:S04]  /*07a0*/  @!P0 LDG.E.EL R11, desc[UR6][R4.64+0x18] ;  /* 0x00001806040b8981 */ /* 0x000f28000c2e1900 */
[----:B------:R1:W4:Y:S01]  /*07b0*/  @!P0 LDG.E.EL R9, desc[UR6][R4.64+0x1c] ;  /* 0x00001c0604098981 */ /* 0x000322000c2e1900 */
[----:B------:R-:W-:-:S04]  /*07c0*/  LOP3.LUT R18, R28, 0xff, RZ, 0xc0, !PT ;  /* 0x000000ff1c127812 */ /* 0x000fc800078ec0ff */
[----:B------:R-:W-:-:S04]  /*07d0*/  LOP3.LUT R33, R18, 0x100, RZ, 0xfc, !PT ;  /* 0x0000010012217812 */ /* 0x000fc800078efcff */
[----:B------:R-:W-:Y:S02]  /*07e0*/  SHF.R.U32.HI R33, RZ, 0x3, R33 ;  /* 0x00000003ff217819 */ /* 0x000fe40000011621 */
[C---:B------:R-:W-:Y:S02]  /*07f0*/  LOP3.LUT R36, R18.reuse, 0x300, RZ, 0xfc, !PT ;  /* 0x0000030012247812 */ /* 0x040fe400078efcff */
[----:B------:R-:W-:Y:S02]  /*0800*/  LOP3.LUT R33, R33, 0x3c, RZ, 0xc0, !PT ;  /* 0x0000003c21217812 */ /* 0x000fe400078ec0ff */
[----:B------:R-:W-:Y:S02]  /*0810*/  LOP3.LUT R35, R18, 0x200, RZ, 0xfc, !PT ;  /* 0x0000020012237812 */ /* 0x000fe400078efcff */
[----:B------:R-:W-:Y:S01]  /*0820*/  SHF.R.U32.HI R36, RZ, 0x3, R36 ;  /* 0x00000003ff247819 */ /* 0x000fe20000011624 */
[----:B------:R-:W-:Y:S01]  /*0830*/  VIADD R33, R33, UR4 ;  /* 0x0000000421217c36 */ /* 0x000fe20008000000 */
[----:B------:R-:W-:-:S02]  /*0840*/  SHF.R.U32.HI R35, RZ, 0x3, R35 ;  /* 0x00000003ff237819 */ /* 0x000fc40000011623 */
[----:B-1----:R-:W-:Y:S01]  /*0850*/  LOP3.LUT R4, R36, 0x7c, RZ, 0xc0, !PT ;  /* 0x0000007c24047812 */ /* 0x002fe200078ec0ff */
[----:B------:R-:W-:Y:S01]  /*0860*/  IMAD R36, R18, 0x4, R33 ;  /* 0x0000000412247824 */ /* 0x000fe200078e0221 */
[----:B------:R-:W-:-:S03]  /*0870*/  LOP3.LUT R35, R35, 0x5c, RZ, 0xc0, !PT ;  /* 0x0000005c23237812 */ /* 0x000fc600078ec0ff */
[----:B------:R-:W-:Y:S01]  /*0880*/  VIADD R33, R4, UR4 ;  /* 0x0000000404217c36 */ /* 0x000fe20008000000 */
[----:B------:R-:W1:Y:S01]  /*0890*/  LDS R5, [R36+0x400] ;  /* 0x0004000024057984 */ /* 0x000e620000000800 */
[----:B------:R-:W-:Y:S02]  /*08a0*/  VIADD R35, R35, UR4 ;  /* 0x0000000423237c36 */ /* 0x000fe40008000000 */
[C---:B------:R-:W-:Y:S02]  /*08b0*/  IMAD R33, R18.reuse, 0x4, R33 ;  /* 0x0000000412217824 */ /* 0x040fe400078e0221 */
[----:B------:R-:W-:-:S04]  /*08c0*/  IMAD R35, R18, 0x4, R35 ;  /* 0x0000000412237824 */ /* 0x000fc800078e0223 */
[----:B------:R-:W-:Y:S04]  /*08d0*/  LDS R33, [R33+0xc00] ;  /* 0x000c000021217984 */ /* 0x000fe80000000800 */
[----:B------:R-:W1:Y:S01]  /*08e0*/  LDS R35, [R35+0x800] ;  /* 0x0008000023237984 */ /* 0x000e620000000800 */
[----:B------:R-:W-:-:S04]  /*08f0*/  SHF.R.U32.HI R31, RZ, 0x3, R28 ;  /* 0x00000003ff1f7819 */ /* 0x000fc8000001161c */
[----:B------:R-:W-:-:S05]  /*0900*/  LOP3.LUT R31, R31, 0x1c, RZ, 0xc0, !PT ;  /* 0x0000001c1f1f7812 */ /* 0x000fca00078ec0ff */
[----:B------:R-:W-:-:S04]  /*0910*/  VIADD R31, R31, UR4 ;  /* 0x000000041f1f7c36 */ /* 0x000fc80008000000 */
[----:B------:R-:W-:-:S05]  /*0920*/  IMAD R31, R18, 0x4, R31 ;  /* 0x00000004121f7824 */ /* 0x000fca00078e021f */
[----:B------:R1:W-:Y:S02]  /*0930*/  LDS R4, [R31] ;  /* 0x000000001f047984 */ /* 0x0003e40000000800 */
[----:B-1----:R-:W-:-:S04]  /*0940*/  LOP3.LUT R31, R18, 0x400, RZ, 0xfc, !PT ;  /* 0x00000400121f7812 */ /* 0x002fc800078efcff */
[----:B------:R-:W-:-:S04]  /*0950*/  SHF.R.U32.HI R31, RZ, 0x3, R31 ;  /* 0x00000003ff1f7819 */ /* 0x000fc8000001161f */
[----:B------:R-:W-:-:S05]  /*0960*/  LOP3.LUT R31, R31, 0x9c, RZ, 0xc0, !PT ;  /* 0x0000009c1f1f7812 */ /* 0x000fca00078ec0ff */
[----:B------:R-:W-:-:S04]  /*0970*/  VIADD R31, R31, UR4 ;  /* 0x000000041f1f7c36 */ /* 0x000fc80008000000 */
[----:B------:R-:W-:-:S06]  /*0980*/  IMAD R31, R18, 0x4, R31 ;  /* 0x00000004121f7824 */ /* 0x000fcc00078e021f */
[----:B------:R-:W1:Y:S01]  /*0990*/  LDS R31, [R31+0x1000] ;  /* 0x001000001f1f7984 */ /* 0x000e620000000800 */
[----:B--2---:R-:W-:-:S05]  /*09a0*/  SEL R6, R6, RZ, !P0 ;  /* 0x000000ff06067207 */ /* 0x004fca0004000000 */
[----:B------:R-:W-:Y:S01]  /*09b0*/  FADD R5, R5, R6 ;  /* 0x0000000605057221 */ /* 0x000fe20000000000 */
[----:B---3--:R-:W-:Y:S02]  /*09c0*/  SEL R6, R8, RZ, !P0 ;  /* 0x000000ff08067207 */ /* 0x008fe40004000000 */
[----:B------:R-:W-:Y:S02]  /*09d0*/  SEL R8, R32, RZ, !P0 ;  /* 0x000000ff20087207 */ /* 0x000fe40004000000 */
[C---:B------:R-:W-:Y:S01]  /*09e0*/  LOP3.LUT R32, R18.reuse, 0x500, RZ, 0xfc, !PT ;  /* 0x0000050012207812 */ /* 0x040fe200078efcff */
[----:B0-----:R-:W-:Y:S02]  /*09f0*/  FADD R6, R35, R6 ;  /* 0x0000000623067221 */ /* 0x001fe40000000000 */
[----:B------:R-:W-:Y:S01]  /*0a00*/  FADD R8, R33, R8 ;  /* 0x0000000821087221 */ /* 0x000fe20000000000 */
[----:B------:R-:W-:Y:S02]  /*0a10*/  SHF.R.U32.HI R32, RZ, 0x3, R32 ;  /* 0x00000003ff207819 */ /* 0x000fe40000011620 */
[----:B------:R-:W-:-:S02]  /*0a20*/  LOP3.LUT R33, R18, 0x600, RZ, 0xfc, !PT ;  /* 0x0000060012217812 */ /* 0x000fc400078efcff */
[----:B------:R-:W-:Y:S02]  /*0a30*/  LOP3.LUT R35, R18, 0x700, RZ, 0xfc, !PT ;  /* 0x0000070012237812 */ /* 0x000fe400078efcff */
[----:B------:R-:W-:Y:S02]  /*0a40*/  LOP3.LUT R32, R32, 0xbc, RZ, 0xc0, !PT ;  /* 0x000000bc20207812 */ /* 0x000fe400078ec0ff */
[----:B------:R-:W-:Y:S02]  /*0a50*/  SEL R37, R34, RZ, !P0 ;  /* 0x000000ff22257207 */ /* 0x000fe40004000000 */
[----:B------:R-:W-:Y:S02]  /*0a60*/  SHF.R.U32.HI R34, RZ, 0x3, R33 ;  /* 0x00000003ff227819 */ /* 0x000fe40000011621 */
[----:B------:R-:W-:Y:S01]  /*0a70*/  SHF.R.U32.HI R35, RZ, 0x3, R35 ;  /* 0x00000003ff237819 */ /* 0x000fe20000011623 */
[----:B------:R-:W-:Y:S01]  /*0a80*/  VIADD R33, R32, UR4 ;  /* 0x0000000420217c36 */ /* 0x000fe20008000000 */
[----:B------:R-:W-:-:S02]  /*0a90*/  LOP3.LUT R34, R34, 0xdc, RZ, 0xc0, !PT ;  /* 0x000000dc22227812 */ /* 0x000fc400078ec0ff */
[----:B------:R-:W-:Y:S01]  /*0aa0*/  LOP3.LUT R35, R35, 0xfc, RZ, 0xc0, !PT ;  /* 0x000000fc23237812 */ /* 0x000fe200078ec0ff */
[----:B------:R-:W-:Y:S02]  /*0ab0*/  IMAD R32, R18, 0x4, R33 ;  /* 0x0000000412207824 */ /* 0x000fe400078e0221 */
[----:B------:R-:W-:Y:S02]  /*0ac0*/  VIADD R33, R34, UR4 ;  /* 0x0000000422217c36 */ /* 0x000fe40008000000 */
[----:B------:R-:W-:Y:S02]  /*0ad0*/  VIADD R35, R35, UR4 ;  /* 0x0000000423237c36 */ /* 0x000fe40008000000 */
[----:B------:R-:W0:Y:S01]  /*0ae0*/  LDS R32, [R32+0x1400] ;  /* 0x0014000020207984 */ /* 0x000e220000000800 */
[C---:B------:R-:W-:Y:S02]  /*0af0*/  IMAD R34, R18.reuse, 0x4, R33 ;  /* 0x0000000412227824 */ /* 0x040fe400078e0221 */
[----:B------:R-:W-:-:S04]  /*0b00*/  IMAD R33, R18, 0x4, R35 ;  /* 0x0000000412217824 */ /* 0x000fc800078e0223 */
[----:B------:R-:W-:Y:S04]  /*0b10*/  LDS R34, [R34+0x1800] ;  /* 0x0018000022227984 */ /* 0x000fe80000000800 */
[----:B------:R-:W2:Y:S01]  /*0b20*/  LDS R33, [R33+0x1c00] ;  /* 0x001c000021217984 */ /* 0x000ea20000000800 */
[----:B-----5:R-:W-:Y:S02]  /*0b30*/  SEL R10, R10, RZ, !P0 ;  /* 0x000000ff0a0a7207 */ /* 0x020fe40004000000 */
[----:B----4-:R-:W-:-:S03]  /*0b40*/  SEL R35, R12, RZ, !P0 ;  /* 0x000000ff0c237207 */ /* 0x010fc60004000000 */
[----:B-1----:R-:W-:Y:S01]  /*0b50*/  FADD R12, R31, R10 ;  /* 0x0000000a1f0c7221 */ /* 0x002fe20000000000 */
[----:B------:R-:W-:-:S04]  /*0b60*/  LOP3.LUT R31, R18, 0x800, RZ, 0xfc, !PT ;  /* 0x00000800121f7812 */ /* 0x000fc800078efcff */
[----:B------:R-:W-:-:S04]  /*0b70*/  SHF.R.U32.HI R31, RZ, 0x3, R31 ;  /* 0x00000003ff1f7819 */ /* 0x000fc8000001161f */
[----:B------:R-:W-:Y:S01]  /*0b80*/  LOP3.LUT R31, R31, 0x11c, RZ, 0xc0, !PT ;  /* 0x0000011c1f1f7812 */ /* 0x000fe200078ec0ff */
[----:B0-----:R-:W-:Y:S01]  /*0b90*/  FADD R10, R32, R35 ;  /* 0x00000023200a7221 */ /* 0x001fe20000000000 */
[----:B------:R-:W-:Y:S02]  /*0ba0*/  SEL R35, R14, RZ, !P0 ;  /* 0x000000ff0e237207 */ /* 0x000fe40004000000 */
[----:B------:R-:W-:Y:S02]  /*0bb0*/  SEL R14, R16, RZ, !P0 ;  /* 0x000000ff100e7207 */ /* 0x000fe40004000000 */
[----:B------:R-:W-:-:S04]  /*0bc0*/  LOP3.LUT R32, R18, 0x900, RZ, 0xfc, !PT ;  /* 0x0000090012207812 */ /* 0x000fc800078efcff */
[----:B------:R-:W-:Y:S01]  /*0bd0*/  SHF.R.U32.HI R32, RZ, 0x3, R32 ;  /* 0x00000003ff207819 */ /* 0x000fe20000011620 */
[----:B--2---:R-:W-:Y:S01]  /*0be0*/  FADD R14, R33, R14 ;  /* 0x0000000e210e7221 */ /* 0x004fe20000000000 */
[----:B------:R-:W-:Y:S01]  /*0bf0*/  LOP3.LUT R33, R18, 0xa00, RZ, 0xfc, !PT ;  /* 0x00000a0012217812 */ /* 0x000fe200078efcff */
[----:B------:R-:W-:Y:S01]  /*0c00*/  FADD R16, R34, R35 ;  /* 0x0000002322107221 */ /* 0x000fe20000000000 */
[----:B------:R-:W-:Y:S02]  /*0c10*/  LOP3.LUT R32, R32, 0x13c, RZ, 0xc0, !PT ;  /* 0x0000013c20207812 */ /* 0x000fe400078ec0ff */
[----:B------:R-:W-:Y:S02]  /*0c20*/  LOP3.LUT R34, R18, 0xb00, RZ, 0xfc, !PT ;  /* 0x00000b0012227812 */ /* 0x000fe400078efcff */
[----:B------:R-:W-:Y:S01]  /*0c30*/  SHF.R.U32.HI R33, RZ, 0x3, R33 ;  /* 0x00000003ff217819 */ /* 0x000fe20000011621 */
[----:B------:R-:W-:Y:S01]  /*0c40*/  VIADD R35, R32, UR4 ;  /* 0x0000000420237c36 */ /* 0x000fe20008000000 */
[----:B------:R-:W-:Y:S01]  /*0c50*/  SHF.R.U32.HI R34, RZ, 0x3, R34 ;  /* 0x00000003ff227819 */ /* 0x000fe20000011622 */
[----:B------:R-:W-:Y:S01]  /*0c60*/  VIADD R31, R31, UR4 ;  /* 0x000000041f1f7c36 */ /* 0x000fe20008000000 */
[----:B------:R-:W-:-:S02]  /*0c70*/  LOP3.LUT R32, R33, 0x15c, RZ, 0xc0, !PT ;  /* 0x0000015c21207812 */ /* 0x000fc400078ec0ff */
[----:B------:R-:W-:Y:S01]  /*0c80*/  LOP3.LUT R34, R34, 0x17c, RZ, 0xc0, !PT ;  /* 0x0000017c22227812 */ /* 0x000fe200078ec0ff */
[----:B------:R-:W-:Y:S02]  /*0c90*/  IMAD R33, R18, 0x4, R31 ;  /* 0x0000000412217824 */ /* 0x000fe400078e021f */
[----:B------:R-:W-:Y:S02]  /*0ca0*/  VIADD R31, R32, UR4 ;  /* 0x00000004201f7c36 */ /* 0x000fe40008000000 */
[----:B------:R-:W-:Y:S01]  /*0cb0*/  FADD R4, R4, R37 ;  /* 0x0000002504047221 */ /* 0x000fe20000000000 */
[----:B------:R-:W-:Y:S02]  /*0cc0*/  VIADD R36, R34, UR4 ;  /* 0x0000000422247c36 */ /* 0x000fe40008000000 */
[C---:B------:R-:W-:Y:S01]  /*0cd0*/  IMAD R37, R18.reuse, 0x4, R31 ;  /* 0x0000000412257824 */ /* 0x040fe200078e021f */
[----:B------:R-:W0:Y:S01]  /*0ce0*/  LDS R34, [R33+0x2000] ;  /* 0x0020000021227984 */ /* 0x000e220000000800 */
[----:B------:R-:W-:-:S03]  /*0cf0*/  IMAD R36, R18, 0x4, R36 ;  /* 0x0000000412247824 */ /* 0x000fc600078e0224 */
[----:B------:R-:W1:Y:S01]  /*0d00*/  LDS R31, [R37+0x2800] ;  /* 0x00280000251f7984 */ /* 0x000e620000000800 */
[----:B------:R-:W-:-:S03]  /*0d10*/  IMAD R35, R18, 0x4, R35 ;  /* 0x0000000412237824 */ /* 0x000fc600078e0223 */
[----:B------:R-:W2:Y:S04]  /*0d20*/  LDS R36, [R36+0x2c00] ;  /* 0x002c000024247984 */ /* 0x000ea80000000800 */
[----:B------:R-:W3:Y:S01]  /*0d30*/  LDS R32, [R35+0x2400] ;  /* 0x0024000023207984 */ /* 0x000ee20000000800 */
[----:B------:R-:W-:Y:S02]  /*0d40*/  SEL R15, R15, RZ, !P0 ;  /* 0x000000ff0f0f7207 */ /* 0x000fe40004000000 */
[----:B------:R-:W-:Y:S02]  /*0d50*/  SEL R19, R19, RZ, !P0 ;  /* 0x000000ff13137207 */ /* 0x000fe40004000000 */
[----:B------:R-:W-:Y:S02]  /*0d60*/  SEL R17, R17, RZ, !P0 ;  /* 0x000000ff11117207 */ /* 0x000fe40004000000 */
[----:B------:R-:W-:Y:S01]  /*0d70*/  SEL R29, R29, RZ, !P0 ;  /* 0x000000ff1d1d7207 */ /* 0x000fe20004000000 */
[----:B0-----:R-:W-:Y:S01]  /*0d80*/  FADD R34, R34, R19 ;  /* 0x0000001322227221 */ /* 0x001fe20000000000 */
[C---:B------:R-:W-:Y:S01]  /*0d90*/  LOP3.LUT R19, R18.reuse, 0xd00, RZ, 0xfc, !PT ;  /* 0x00000d0012137812 */ /* 0x040fe200078efcff */
[----:B-1----:R-:W-:Y:S01]  /*0da0*/  FADD R31, R31, R15 ;  /* 0x0000000f1f1f7221 */ /* 0x002fe20000000000 */
[----:B------:R-:W-:Y:S01]  /*0db0*/  LOP3.LUT R15, R18, 0xc00, RZ, 0xfc, !PT ;  /* 0x00000c00120f7812 */ /* 0x000fe200078efcff */
[----:B--2---:R-:W-:-:S03]  /*0dc0*/  FADD R36, R36, R17 ;  /* 0x0000001124247221 */ /* 0x004fc60000000000 */
[----:B------:R-:W-:Y:S02]  /*0dd0*/  SHF.R.U32.HI R17, RZ, 0x3, R15 ;  /* 0x00000003ff117819 */ /* 0x000fe4000001160f */
[----:B------:R-:W-:Y:S02]  /*0de0*/  SHF.R.U32.HI R15, RZ, 0x3, R19 ;  /* 0x00000003ff0f7819 */ /* 0x000fe40000011613 */
[----:B------:R-:W-:Y:S01]  /*0df0*/  LOP3.LUT R19, R18, 0xe00, RZ, 0xfc, !PT ;  /* 0x00000e0012137812 */ /* 0x000fe200078efcff */
[----:B---3--:R-:W-:Y:S01]  /*0e00*/  FADD R32, R32, R29 ;  /* 0x0000001d20207221 */ /* 0x008fe20000000000 */
[----:B------:R-:W-:Y:S02]  /*0e10*/  LOP3.LUT R17, R17, 0x19c, RZ, 0xc0, !PT ;  /* 0x0000019c11117812 */ /* 0x000fe400078ec0ff */
[----:B------:R-:W-:Y:S02]  /*0e20*/  SHF.R.U32.HI R19, RZ, 0x3, R19 ;  /* 0x00000003ff137819 */ /* 0x000fe40000011613 */
[----:B------:R-:W-:-:S02]  /*0e30*/  LOP3.LUT R29, R18, 0xf00, RZ, 0xfc, !PT ;  /* 0x00000f00121d7812 */ /* 0x000fc400078efcff */
[----:B------:R-:W-:Y:S01]  /*0e40*/  LOP3.LUT R15, R15, 0x1bc, RZ, 0xc0, !PT ;  /* 0x000001bc0f0f7812 */ /* 0x000fe200078ec0ff */
[----:B------:R-:W-:Y:S01]  /*0e50*/  VIADD R17, R17, UR4 ;  /* 0x0000000411117c36 */ /* 0x000fe20008000000 */
[----:B------:R-:W-:Y:S02]  /*0e60*/  LOP3.LUT R19, R19, 0x1dc, RZ, 0xc0, !PT ;  /* 0x000001dc13137812 */ /* 0x000fe400078ec0ff */
[----:B------:R-:W-:Y:S01]  /*0e70*/  SHF.R.U32.HI R29, RZ, 0x3, R29 ;  /* 0x00000003ff1d7819 */ /* 0x000fe2000001161d */
[----:B------:R-:W-:Y:S02]  /*0e80*/  VIADD R15, R15, UR4 ;  /* 0x000000040f0f7c36 */ /* 0x000fe40008000000 */
[C---:B------:R-:W-:Y:S01]  /*0e90*/  IMAD R17, R18.reuse, 0x4, R17 ;  /* 0x0000000412117824 */ /* 0x040fe200078e0211 */
[----:B------:R-:W-:Y:S01]  /*0ea0*/  LOP3.LUT R29, R29, 0x1fc, RZ, 0xc0, !PT ;  /* 0x000001fc1d1d7812 */ /* 0x000fe200078ec0ff */
[----:B------:R-:W-:Y:S02]  /*0eb0*/  VIADD R19, R19, UR4 ;  /* 0x0000000413137c36 */ /* 0x000fe40008000000 */
[C---:B------:R-:W-:Y:S01]  /*0ec0*/  IMAD R35, R18.reuse, 0x4, R15 ;  /* 0x0000000412237824 */ /* 0x040fe200078e020f */
[----:B------:R-:W0:Y:S01]  /*0ed0*/  LDS R33, [R17+0x3000] ;  /* 0x0030000011217984 */ /* 0x000e220000000800 */
[----:B------:R-:W-:-:S02]  /*0ee0*/  IMAD R15, R18, 0x4, R19 ;  /* 0x00000004120f7824 */ /* 0x000fc400078e0213 */
[----:B------:R-:W-:Y:S01]  /*0ef0*/  FADD R19, R4, R5 ;  /* 0x0000000504137221 */ /* 0x000fe20000000000 */
[----:B------:R-:W-:Y:S01]  /*0f00*/  VIADD R29, R29, UR4 ;  /* 0x000000041d1d7c36 */ /* 0x000fe20008000000 */
[----:B------:R-:W1:Y:S02]  /*0f10*/  LDS R35, [R35+0x3400] ;  /* 0x0034000023237984 */ /* 0x000e640000000800 */
[----:B------:R-:W-:Y:S01]  /*0f20*/  FADD R19, R6, R19 ;  /* 0x0000001306137221 */ /* 0x000fe20000000000 */
[----:B------:R-:W-:Y:S01]  /*0f30*/  IMAD R18, R18, 0x4, R29 ;  /* 0x0000000412127824 */ /* 0x000fe200078e021d */
[----:B------:R-:W2:Y:S02]  /*0f40*/  LDS R15, [R15+0x3800] ;  /* 0x003800000f0f7984 */ /* 0x000ea40000000800 */
[----:B------:R-:W-:-:S03]  /*0f50*/  FADD R19, R8, R19 ;  /* 0x0000001308137221 */ /* 0x000fc60000000000 */
[----:B------:R-:W3:Y:S01]  /*0f60*/  LDS R18, [R18+0x3c00] ;  /* 0x003c000012127984 */ /* 0x000ee20000000800 */
[----:B------:R-:W-:-:S04]  /*0f70*/  FADD R19, R12, R19 ;  /* 0x000000130c137221 */ /* 0x000fc80000000000 */
[----:B------:R-:W-:-:S04]  /*0f80*/  FADD R19, R10, R19 ;  /* 0x000000130a137221 */ /* 0x000fc80000000000 */
[----:B------:R-:W-:-:S04]  /*0f90*/  FADD R19, R16, R19 ;  /* 0x0000001310137221 */ /* 0x000fc80000000000 */
[----:B------:R-:W-:-:S04]  /*0fa0*/  FADD R19, R14, R19 ;  /* 0x000000130e137221 */ /* 0x000fc80000000000 */
[----:B------:R-:W-:Y:S01]  /*0fb0*/  FADD R19, R34, R19 ;  /* 0x0000001322137221 */ /* 0x000fe20000000000 */
[----:B------:R-:W-:-:S03]  /*0fc0*/  SEL R13, R13, RZ, !P0 ;  /* 0x000000ff0d0d7207 */ /* 0x000fc60004000000 */
[----:B------:R-:W-:Y:S01]  /*0fd0*/  FADD R19, R32, R19 ;  /* 0x0000001320137221 */ /* 0x000fe20000000000 */
[----:B------:R-:W-:-:S03]  /*0fe0*/  SEL R11, R11, RZ, !P0 ;  /* 0x000000ff0b0b7207 */ /* 0x000fc60004000000 */
[----:B------:R-:W-:Y:S01]  /*0ff0*/  FADD R19, R31, R19 ;  /* 0x000000131f137221 */ /* 0x000fe20000000000 */
[----:B0-----:R-:W-:-:S03]  /*1000*/  FADD R33, R33, R13 ;  /* 0x0000000d21217221 */ /* 0x001fc60000000000 */
[----:B------:R-:W-:Y:S01]  /*1010*/  FADD R19, R36, R19 ;  /* 0x0000001324137221 */ /* 0x000fe20000000000 */
[----:B------:R-:W-:Y:S01]  /*1020*/  SEL R7, R7, RZ, !P0 ;  /* 0x000000ff07077207 */ /* 0x000fe20004000000 */
[----:B-1----:R-:W-:Y:S02]  /*1030*/  FADD R35, R35, R11 ;  /* 0x0000000b23237221 */ /* 0x002fe40000000000 */
[----:B------:R-:W-:Y:S01]  /*1040*/  FADD R19, R33, R19 ;  /* 0x0000001321137221 */ /* 0x000fe20000000000 */
[----:B------:R-:W-:Y:S01]  /*1050*/  SEL R9, R9, RZ, !P0 ;  /* 0x000000ff09097207 */ /* 0x000fe20004000000 */
[----:B--2---:R-:W-:Y:S02]  /*1060*/  FADD R37, R15, R7 ;  /* 0x000000070f257221 */ /* 0x004fe40000000000 */
[----:B------:R-:W-:Y:S02]  /*1070*/  FADD R19, R35, R19 ;  /* 0x0000001323137221 */ /* 0x000fe40000000000 */
[----:B---3--:R-:W-:Y:S01]  /*1080*/  FADD R18, R18, R9 ;  /* 0x0000000912127221 */ /* 0x008fe20000000000 */
[----:B------:R-:W-:Y:S01]  /*1090*/  LOP3.LUT R9, R28, 0x1f, RZ, 0xc0, !PT ;  /* 0x0000001f1c097812 */ /* 0x000fe200078ec0ff */
[----:B------:R-:W-:Y:S01]  /*10a0*/  FADD R19, R37, R19 ;  /* 0x0000001325137221 */ /* 0x000fe20000000000 */
[----:B------:R-:W-:-:S03]  /*10b0*/  IMAD.SHL.U32 R7, R0, 0x4, RZ ;  /* 0x0000000400077824 */ /* 0x000fc600078e00ff */
[----:B------:R-:W-:Y:S01]  /*10c0*/  IMAD.SHL.U32 R9, R9, 0x20, RZ ;  /* 0x0000002009097824 */ /* 0x000fe200078e00ff */
[----:B------:R-:W-:Y:S01]  /*10d0*/  BAR.SYNC.DEFER_BLOCKING 0x0 ;  /* 0x0000000000007b1d */ /* 0x000fe20000010000 */
[----:B------:R-:W-:-:S03]  /*10e0*/  FADD R19, R18, R19 ;  /* 0x0000001312137221 */ /* 0x000fc60000000000 */
[----:B------:R-:W-:Y:S02]  /*10f0*/  LOP3.LUT R7, R9, R7, RZ, 0xfc, !PT ;  /* 0x0000000709077212 */ /* 0x000fe400078efcff */
[----:B------:R-:W-:Y:S02]  /*1100*/  SEL R19, R19, RZ, !P0 ;  /* 0x000000ff13137207 */ /* 0x000fe40004000000 */
[----:B------:R-:W-:-:S03]  /*1110*/  ISETP.GE.AND P6, PT, R28, 0x100, PT ;  /* 0x000001001c00780c */ /* 0x000fc60003fc6270 */
[----:B------:R-:W-:Y:S01]  /*1120*/  STS [R7+UR4], R19 ;  /* 0x0000001307007988 */ /* 0x000fe20008000804 */
[----:B------:R-:W-:Y:S01]  /*1130*/  IMAD.SHL.U32 R11, R28, 0x4, RZ ;  /* 0x000000041c0b7824 */ /* 0x000fe200078e00ff */
[----:B------:R-:W-:Y:S08]  /*1140*/  BAR.SYNC.DEFER_BLOCKING 0x0 ;  /* 0x0000000000007b1d */ /* 0x000ff00000010000 */
[----:B------:R-:W0:Y:S04]  /*1150*/  @!P6 LDS R30, [R11+UR4] ;  /* 0x000000040b1ee984 */ /* 0x000e280008000800 */
[----:B0-----:R-:W0:Y:S02]  /*1160*/  SHFL.BFLY PT, R13, R30, 0x4, 0x1f ;  /* 0x0c801f001e0d7f89 */ /* 0x001e2400000e0000 */
[----:B0-----:R-:W-:-:S05]  /*1170*/  FADD R13, R30, R13 ;  /* 0x0000000d1e0d7221 */ /* 0x001fca0000000000 */
[----:B------:R-:W0:Y:S01]  /*1180*/  SHFL.BFLY PT, R15, R13, 0x2, 0x1f ;  /* 0x0c401f000d0f7f89 */ /* 0x000e2200000e0000 */
[----:B------:R-:W-:Y:S01]  /*1190*/  LOP3.LUT P1, RZ, R28, 0x7, RZ, 0xc0, !PT ;  /* 0x000000071cff7812 */ /* 0x000fe2000782c0ff */
[----:B0-----:R-:W-:-:S05]  /*11a0*/  FADD R15, R13, R15 ;  /* 0x0000000f0d0f7221 */ /* 0x001fca0000000000 */
[----:B------:R-:W0:Y:S01]  /*11b0*/  SHFL.BFLY PT, R17, R15, 0x1, 0x1f ;  /* 0x0c201f000f117f89 */ /* 0x000e2200000e0000 */
[----:B------:R-:W-:Y:S01]  /*11c0*/  ISETP.LT.AND P1, PT, R28, 0x100, !P1 ;  /* 0x000001001c00780c */ /* 0x000fe20004f21270 */
[----:B0-----:R-:W-:-:S12]  /*11d0*/  FADD R17, R15, R17 ;  /* 0x000000110f117221 */ /* 0x001fd80000000000 */
[----:B------:R-:W-:Y:S01]  /*11e0*/  @P1 STS [R11+UR4], R17 ;  /* 0x000000110b001988 */ /* 0x000fe20008000804 */
[----:B------:R-:W-:Y:S06]  /*11f0*/  BAR.SYNC.DEFER_BLOCKING 0x0 ;  /* 0x0000000000007b1d */ /* 0x000fec0000010000 */
[----:B------:R-:W0:Y:S02]  /*1200*/  LDS R29, [R9+UR4] ;  /* 0x00000004091d7984 */ /* 0x000e240008000800 */
[----:B0-----:R-:W-:-:S04]  /*1210*/  FMUL R29, R29, 0.0078125 ;  /* 0x3c0000001d1d7820 */ /* 0x001fc80000400000 */
[--C-:B------:R-:W-:Y:S01]  /*1220*/  FADD R19, R5, -R29.reuse ;  /* 0x8000001d05137221 */ /* 0x100fe20000000000 */
[----:B------:R-:W-:-:S03]  /*1230*/  FADD R13, R4, -R29 ;  /* 0x8000001d040d7221 */ /* 0x000fc60000000000 */
[----:B------:R-:W-:-:S04]  /*1240*/  FMUL R30, R19, R19 ;  /* 0x00000013131e7220 */ /* 0x000fc80000400000 */
[----:B------:R-:W-:Y:S01]  /*1250*/  FFMA R30, R13, R13, R30 ;  /* 0x0000000d0d1e7223 */ /* 0x000fe2000000001e */
[----:B------:R-:W-:-:S04]  /*1260*/  FADD R13, R6, -R29 ;  /* 0x8000001d060d7221 */ /* 0x000fc80000000000 */
[----:B------:R-:W-:Y:S01]  /*1270*/  FFMA R30, R13, R13, R30 ;  /* 0x0000000d0d1e7223 */ /* 0x000fe2000000001e */
[--C-:B------:R-:W-:Y:S01]  /*1280*/  FADD R13, R8, -R29.reuse ;  /* 0x8000001d080d7221 */ /* 0x100fe20000000000 */
[----:B------:R-:W-:-:S03]  /*1290*/  FADD R11, R12, -R29 ;  /* 0x8000001d0c0b7221 */ /* 0x000fc60000000000 */
[----:B------:R-:W-:Y:S01]  /*12a0*/  FFMA R30, R13, R13, R30 ;  /* 0x0000000d0d1e7223 */ /* 0x000fe2000000001e */
[----:B------:R-:W-:-:S03]  /*12b0*/  FADD R9, R10, -R29 ;  /* 0x8000001d0a097221 */ /* 0x000fc60000000000 */
[----:B------:R-:W-:-:S04]  /*12c0*/  FFMA R30, R11, R11, R30 ;  /* 0x0000000b0b1e7223 */ /* 0x000fc8000000001e */
[----:B------:R-:W-:Y:S01]  /*12d0*/  FFMA R30, R9, R9, R30 ;  /* 0x00000009091e7223 */ /* 0x000fe2000000001e */
[----:B------:R-:W-:-:S04]  /*12e0*/  FADD R9, R16, -R29 ;  /* 0x8000001d10097221 */ /* 0x000fc80000000000 */
        /* <DEDUP_REMOVED lines=18> */
[----:B------:R-:W-:-:S05]  /*1410*/  FFMA R30, R9, R9, R30 ;  /* 0x00000009091e7223 */ /* 0x000fca000000001e */
[----:B------:R-:W-:Y:S01]  /*1420*/  SEL R30, R30, RZ, !P0 ;  /* 0x000000ff1e1e7207 */ /* 0x000fe20004000000 */
[----:B------:R-:W-:Y:S01]  /*1430*/  BAR.SYNC.DEFER_BLOCKING 0x0 ;  /* 0x0000000000007b1d */ /* 0x000fe20000010000 */
[----:B------:R-:W-:-:S05]  /*1440*/  IMAD.SHL.U32 R9, R28, 0x4, RZ ;  /* 0x000000041c097824 */ /* 0x000fca00078e00ff */
[----:B------:R-:W-:Y:S02]  /*1450*/  STS [R7+UR4], R30 ;  /* 0x0000001e07007988 */ /* 0x000fe40008000804 */
[----:B------:R-:W-:Y:S06]  /*1460*/  BAR.SYNC.DEFER_BLOCKING 0x0 ;  /* 0x0000000000007b1d */ /* 0x000fec0000010000 */
[----:B------:R-:W0:Y:S04]  /*1470*/  @!P6 LDS R27, [R9+UR4] ;  /* 0x00000004091be984 */ /* 0x000e280008000800 */
[----:B0-----:R-:W0:Y:S02]  /*1480*/  SHFL.BFLY PT, R11, R27, 0x4, 0x1f ;  /* 0x0c801f001b0b7f89 */ /* 0x001e2400000e0000 */
[----:B0-----:R-:W-:-:S05]  /*1490*/  FADD R11, R27, R11 ;  /* 0x0000000b1b0b7221 */ /* 0x001fca0000000000 */
[----:B------:R-:W0:Y:S02]  /*14a0*/  SHFL.BFLY PT, R13, R11, 0x2, 0x1f ;  /* 0x0c401f000b0d7f89 */ /* 0x000e2400000e0000 */
[----:B0-----:R-:W-:-:S05]  /*14b0*/  FADD R13, R11, R13 ;  /* 0x0000000d0b0d7221 */ /* 0x001fca0000000000 */
[----:B------:R-:W0:Y:S01]  /*14c0*/  SHFL.BFLY PT, R15, R13, 0x1, 0x1f ;  /* 0x0c201f000d0f7f89 */ /* 0x000e2200000e0000 */
[----:B------:R-:W-:Y:S01]  /*14d0*/  LOP3.LUT R27, R28, 0x1f, RZ, 0xc0, !PT ;  /* 0x0000001f1c1b7812 */ /* 0x000fe200078ec0ff */
[----:B0-----:R-:W-:-:S05]  /*14e0*/  FADD R15, R13, R15 ;  /* 0x0000000f0d0f7221 */ /* 0x001fca0000000000 */
[----:B------:R-:W-:Y:S01]  /*14f0*/  @P1 STS [R9+UR4], R15 ;  /* 0x0000000f09001988 */ /* 0x000fe20008000804 */
[----:B------:R-:W-:Y:S01]  /*1500*/  IMAD.SHL.U32 R27, R27, 0x20, RZ ;  /* 0x000000201b1b7824 */ /* 0x000fe200078e00ff */
[----:B------:R-:W-:Y:S01]  /*1510*/  BAR.SYNC.DEFER_BLOCKING 0x0 ;  /* 0x0000000000007b1d */ /* 0x000fe20000010000 */
[----:B------:R-:W-:-:S05]  /*1520*/  IMAD.SHL.U32 R17, R28, 0x80, RZ ;  /* 0x000000801c117824 */ /* 0x000fca00078e00ff */
[----:B------:R-:W-:-:S04]  /*1530*/  LOP3.LUT R17, R17, 0xf80, RZ, 0xc0, !PT ;  /* 0x00000f8011117812 */ /* 0x000fc800078ec0ff */
[C---:B------:R-:W-:Y:S01]  /*1540*/  LOP3.LUT R30, R17.reuse, R0, RZ, 0xfc, !PT ;  /* 0x00000000111e7212 */ /* 0x040fe200078efcff */
[----:B------:R-:W0:Y:S01]  /*1550*/  LDS R27, [R27+UR4] ;  /* 0x000000041b1b7984 */ /* 0x000e220008000800 */
[----:B------:R-:W-:-:S05]  /*1560*/  LEA.HI R17, R17, UR4, RZ, 0x1d ;  /* 0x0000000411117c11 */ /* 0x000fca000f8fe8ff */
[----:B------:R-:W-:Y:S01]  /*1570*/  IMAD R30, R30, 0x4, R17 ;  /* 0x000000041e1e7824 */ /* 0x000fe200078e0211 */
[----:B------:R-:W-:Y:S01]  /*1580*/  BAR.SYNC.DEFER_BLOCKING 0x0 ;  /* 0x0000000000007b1d */ /* 0x000fe20000010000 */
[----:B------:R-:W-:-:S04]  /*1590*/  LOP3.LUT R17, R9, 0x3fc, RZ, 0xc0, !PT ;  /* 0x000003fc09117812 */ /* 0x000fc800078ec0ff */
[C---:B------:R-:W-:Y:S02]  /*15a0*/  LOP3.LUT R7, R17.reuse, 0x400, RZ, 0xfc, !PT ;  /* 0x0000040011077812 */ /* 0x040fe400078efcff */
[C---:B------:R-:W-:Y:S02]  /*15b0*/  LOP3.LUT R11, R17.reuse, 0x800, RZ, 0xfc, !PT ;  /* 0x00000800110b7812 */ /* 0x040fe400078efcff */
[----:B------:R-:W-:Y:S02]  /*15c0*/  LOP3.LUT R13, R17, 0xc00, RZ, 0xfc, !PT ;  /* 0x00000c00110d7812 */ /* 0x000fe400078efcff */
[----:B------:R-:W-:Y:S02]  /*15d0*/  SHF.R.U32.HI R28, RZ, 0x1, R28 ;  /* 0x00000001ff1c7819 */ /* 0x000fe4000001161c */
[----:B------:R-:W-:Y:S02]  /*15e0*/  SHF.R.U32.HI R7, RZ, 0x3, R7 ;  /* 0x00000003ff077819 */ /* 0x000fe40000011607 */
[----:B------:R-:W-:Y:S01]  /*15f0*/  SHF.R.U32.HI R11, RZ, 0x3, R11 ;  /* 0x00000003ff0b7819 */ /* 0x000fe2000001160b */
[----:B------:R-:W-:Y:S04]  /*1600*/  STS [R30], R4 ;  /* 0x000000041e007388 */ /* 0x000fe80000000800 */
[----:B------:R-:W-:Y:S04]  /*1610*/  STS [R30+0x20], R5 ;  /* 0x000020051e007388 */ /* 0x000fe80000000800 */
        /* <DEDUP_REMOVED lines=11> */
[----:B------:R1:W-:Y:S04]  /*16d0*/  STS [R30+0x1a0], R35 ;  /* 0x0001a0231e007388 */ /* 0x0003e80000000800 */
[----:B------:R-:W-:Y:S04]  /*16e0*/  STS [R30+0x1c0], R37 ;  /* 0x0001c0251e007388 */ /* 0x000fe80000000800 */
[----:B------:R-:W-:Y:S01]  /*16f0*/  STS [R30+0x1e0], R18 ;  /* 0x0001e0121e007388 */ /* 0x000fe20000000800 */
[----:B------:R-:W-:Y:S01]  /*1700*/  SHF.R.U32.HI R13, RZ, 0x3, R13 ;  /* 0x00000003ff0d7819 */ /* 0x000fe2000001160d */
[----:B-1----:R-:W1:Y:S01]  /*1710*/  LDC.64 R34, c[0x0][0x218] ;  /* 0x00008600ff227b82 */ /* 0x002e620000000a00 */
[----:B------:R-:W-:-:S02]  /*1720*/  LOP3.LUT R28, R28, 0x70, RZ, 0xc0, !PT ;  /* 0x000000701c1c7812 */ /* 0x000fc400078ec0ff */
[----:B------:R-:W-:Y:S02]  /*1730*/  LOP3.LUT R7, R7, 0xf0, RZ, 0xc0, !PT ;  /* 0x000000f007077812 */ /* 0x000fe400078ec0ff */
[----:B------:R-:W-:Y:S02]  /*1740*/  LOP3.LUT R11, R11, 0x170, RZ, 0xc0, !PT ;  /* 0x000001700b0b7812 */ /* 0x000fe400078ec0ff */
[----:B------:R-:W-:Y:S01]  /*1750*/  LOP3.LUT R13, R13, 0x1f0, RZ, 0xc0, !PT ;  /* 0x000001f00d0d7812 */ /* 0x000fe200078ec0ff */
[----:B------:R-:W-:Y:S01]  /*1760*/  VIADD R28, R28, UR4 ;  /* 0x000000041c1c7c36 */ /* 0x000fe20008000000 */
[----:B------:R-:W2:Y:S01]  /*1770*/  LDC.64 R32, c[0x0][0x228] ;  /* 0x00008a00ff207b82 */ /* 0x000ea20000000a00 */
[----:B------:R-:W-:Y:S02]  /*1780*/  VIADD R9, R7, UR4 ;  /* 0x0000000407097c36 */ /* 0x000fe40008000000 */
[----:B------:R-:W-:Y:S02]  /*1790*/  VIADD R11, R11, UR4 ;  /* 0x000000040b0b7c36 */ /* 0x000fe40008000000 */
[----:B------:R-:W-:-:S02]  /*17a0*/  VIADD R15, R13, UR4 ;  /* 0x000000040d0f7c36 */ /* 0x000fc40008000000 */
[C---:B------:R-:W-:Y:S01]  /*17b0*/  IMAD R7, R17.reuse, 0x4, R28 ;  /* 0x0000000411077824 */ /* 0x040fe200078e021c */
[----:B------:R-:W-:Y:S01]  /*17c0*/  BAR.SYNC.DEFER_BLOCKING 0x0 ;  /* 0x0000000000007b1d */ /* 0x000fe20000010000 */
[C---:B------:R-:W-:Y:S02]  /*17d0*/  IMAD R9, R17.reuse, 0x4, R9 ;  /* 0x0000000411097824 */ /* 0x040fe400078e0209 */
[C---:B------:R-:W-:Y:S02]  /*17e0*/  IMAD R13, R17.reuse, 0x4, R11 ;  /* 0x00000004110d7824 */ /* 0x040fe400078e020b */
[----:B------:R-:W-:Y:S01]  /*17f0*/  IMAD R17, R17, 0x4, R15 ;  /* 0x0000000411117824 */ /* 0x000fe200078e020f */
[----:B------:R-:W3:Y:S04]  /*1800*/  LDS.128 R4, [R7] ;  /* 0x0000000007047984 */ /* 0x000ee80000000c00 */
[----:B------:R-:W4:Y:S04]  /*1810*/  LDS.128 R8, [R9+0x1000] ;  /* 0x0010000009087984 */ /* 0x000f280000000c00 */
[----:B------:R-:W5:Y:S04]  /*1820*/  LDS.128 R12, [R13+0x2000] ;  /* 0x002000000d0c7984 */ /* 0x000f680000000c00 */
[----:B------:R-:W1:Y:S01]  /*1830*/  LDS.128 R16, [R17+0x3000] ;  /* 0x0030000011107984 */ /* 0x000e620000000c00 */
[----:B------:R-:W-:-:S04]  /*1840*/  IMAD.MOV.U32 R28, RZ, RZ, 0x3c000000 ;  /* 0x3c000000ff1c7424 */ /* 0x000fc800078e00ff */
[----:B0-----:R-:W-:Y:S01]  /*1850*/  FFMA R27, R27, R28, 9.9999999747524270788e-07 ;  /* 0x358637bd1b1b7423 */ /* 0x001fe2000000001c */
[----:B------:R-:W-:-:S05]  /*1860*/  ISETP.EQ.AND P0, PT, R0, RZ, !P0 ;  /* 0x000000ff0000720c */ /* 0x000fca0004702270 */
[----:B------:R-:W0:Y:S01]  /*1870*/  MUFU.RSQ R27, R27 ;  /* 0x0000001b001b7308 */ /* 0x000e220000001400 */
[----:B---3--:R3:W-:Y:S04]  /*1880*/  @!P2 STG.E.128 desc[UR6][R24.64], R4 ;  /* 0x000000041800a986 */ /* 0x0087e8000c101d06 */
[----:B----4-:R3:W-:Y:S04]  /*1890*/  @!P5 STG.E.128 desc[UR6][R22.64], R8 ;  /* 0x000000081600d986 */ /* 0x0107e8000c101d06 */
[----:B-----5:R3:W-:Y:S04]  /*18a0*/  @!P4 STG.E.128 desc[UR6][R2.64], R12 ;  /* 0x0000000c0200c986 */ /* 0x0207e8000c101d06 */
[----:B-1----:R3:W-:Y:S01]  /*18b0*/  @!P3 STG.E.128 desc[UR6][R20.64], R16 ;  /* 0x000000101400b986 */ /* 0x0027e2000c101d06 */
[C---:B------:R-:W-:Y:S01]  /*18c0*/  IMAD.WIDE R34, R26.reuse, 0x4, R34 ;  /* 0x000000041a227825 */ /* 0x040fe200078e0222 */
[----:B------:R-:W-:Y:S03]  /*18d0*/  BAR.SYNC.DEFER_BLOCKING 0x0 ;  /* 0x0000000000007b1d */ /* 0x000fe60000010000 */
[----:B--2---:R-:W-:-:S03]  /*18e0*/  IMAD.WIDE R32, R26, 0x4, R32 ;  /* 0x000000041a207825 */ /* 0x004fc600078e0220 */
[----:B0-----:R3:W-:Y:S01]  /*18f0*/  @P0 STG.E desc[UR6][R34.64], R27 ;  /* 0x0000001b22000986 */ /* 0x0017e2000c101906 */
[----:B------:R-:W-:Y:S05]  /*1900*/  @!P0 EXIT ;  /* 0x000000000000894d */ /* 0x000fea0003800000 */
[----:B------:R-:W-:Y:S01]  /*1910*/  STG.E desc[UR6][R32.64], R29 ;  /* 0x0000001d20007986 */ /* 0x000fe2000c101906 */
[----:B------:R-:W-:Y:S05]  /*1920*/  EXIT ;  /* 0x000000000000794d */ /* 0x000fea0003800000 */
.L_x_0:
[----:B------:R-:W-:-:S00]  /*1930*/  BRA `(.L_x_0) ;  /* 0xfffffffc00fc7947 */ /* 0x000fc0000383ffff */
[----:B------:R-:W-:-:S00]  /*1940*/  NOP ;  /* 0x0000000000007918 */ /* 0x000fc00000000000 */
        /* <DEDUP_REMOVED lines=11> */
.L_x_1:


//--------------------- .nv.global.init           --------------------------
	.section	.nv.global.init,"aw",@progbits
.nv.global.init:
	.type		_$_str,@object
	.size		_$_str,(.L_0 - _$_str)
_$_str:
        /*0000*/ 	.byte	0x5f, 0x5f, 0x43, 0x55, 0x44, 0x41, 0x5f, 0x46, 0x54, 0x5a, 0x00
.L_0:


//--------------------- .nv.shared.triton_per_fused_convolution_native_group_norm_22 --------------------------
	.section	.nv.shared.triton_per_fused_convolution_native_group_norm_22,"aw",@nobits
	.sectionflags	@""
	.align	16
	.zero		1024


//--------------------- .nv.constant0.triton_per_fused_convolution_native_group_norm_22 --------------------------
	.section	.nv.constant0.triton_per_fused_convolution_native_group_norm_22,"a",@progbits
	.sectionflags	@""
	.align	4
.nv.constant0.triton_per_fused_convolution_native_group_norm_22:
	.zero		568
